//
// Generated by NVIDIA NVVM Compiler
//
// Compiler Build ID: CL-36424714
// Cuda compilation tools, release 13.0, V13.0.88
// Based on NVVM 20.0.0
//

.version 9.0
.target sm_100
.address_size 64

	// .globl	_Z15imageBlurKernelPhS_ii

.visible .entry _Z15imageBlurKernelPhS_ii(
	.param .u64 .ptr .align 1 _Z15imageBlurKernelPhS_ii_param_0,
	.param .u64 .ptr .align 1 _Z15imageBlurKernelPhS_ii_param_1,
	.param .u32 _Z15imageBlurKernelPhS_ii_param_2,
	.param .u32 _Z15imageBlurKernelPhS_ii_param_3
)
{
	.reg .pred 	%p<46>;
	.reg .b16 	%rs<4>;
	.reg .b32 	%r<86>;
	.reg .b64 	%rd<13>;

	ld.param.u64 	%rd6, [_Z15imageBlurKernelPhS_ii_param_0];
	ld.param.u64 	%rd5, [_Z15imageBlurKernelPhS_ii_param_1];
	ld.param.u32 	%r44, [_Z15imageBlurKernelPhS_ii_param_2];
	ld.param.u32 	%r45, [_Z15imageBlurKernelPhS_ii_param_3];
	cvta.to.global.u64 	%rd1, %rd6;
	mov.u32 	%r46, %ctaid.x;
	mov.u32 	%r47, %ntid.x;
	mov.u32 	%r48, %tid.x;
	mad.lo.s32 	%r1, %r46, %r47, %r48;
	mov.u32 	%r49, %ctaid.y;
	mov.u32 	%r50, %ntid.y;
	mov.u32 	%r51, %tid.y;
	mad.lo.s32 	%r2, %r49, %r50, %r51;
	setp.ge.u32 	%p4, %r2, %r45;
	setp.ge.u32 	%p5, %r1, %r44;
	or.pred  	%p6, %p5, %p4;
	@%p6 bra 	$L__BB0_20;
	add.s32 	%r3, %r2, -1;
	setp.gt.s32 	%p7, %r2, %r45;
	add.s32 	%r4, %r1, -1;
	or.b32  	%r53, %r4, %r3;
	setp.lt.s32 	%p8, %r53, 0;
	setp.ge.s32 	%p9, %r4, %r44;
	or.pred  	%p10, %p8, %p9;
	mad.lo.s32 	%r54, %r3, %r44, %r4;
	cvt.s64.s32 	%rd7, %r54;
	add.s64 	%rd2, %rd1, %rd7;
	mov.b32 	%r70, 0;
	or.pred  	%p11, %p10, %p7;
	mov.u32 	%r71, %r70;
	@%p11 bra 	$L__BB0_3;
	ld.global.u8 	%r70, [%rd2];
	mov.b32 	%r71, 1;
$L__BB0_3:
	setp.gt.s32 	%p12, %r2, %r45;
	or.b32  	%r56, %r1, %r3;
	setp.lt.s32 	%p13, %r56, 0;
	setp.ge.s32 	%p14, %r1, %r44;
	or.pred  	%p15, %p13, %p14;
	or.pred  	%p16, %p15, %p12;
	@%p16 bra 	$L__BB0_5;
	ld.global.u8 	%r57, [%rd2+1];
	add.s32 	%r70, %r70, %r57;
	add.s32 	%r71, %r71, 1;
$L__BB0_5:
	setp.gt.s32 	%p17, %r2, %r45;
	add.s32 	%r12, %r1, 1;
	or.b32  	%r58, %r12, %r3;
	setp.lt.s32 	%p18, %r58, 0;
	setp.ge.s32 	%p19, %r12, %r44;
	or.pred  	%p20, %p18, %p19;
	or.pred  	%p21, %p20, %p17;
	@%p21 bra 	$L__BB0_7;
	ld.global.u8 	%r59, [%rd2+2];
	add.s32 	%r70, %r70, %r59;
	add.s32 	%r71, %r71, 1;
$L__BB0_7:
	setp.lt.s32 	%p22, %r4, %r44;
	setp.ge.s32 	%p23, %r2, %r45;
	mul.lo.s32 	%r17, %r2, %r44;
	setp.gt.s32 	%p24, %r4, -1;
	and.pred  	%p1, %p24, %p22;
	not.pred 	%p25, %p1;
	add.s32 	%r18, %r4, %r17;
	cvt.s64.s32 	%rd8, %r18;
	add.s64 	%rd3, %rd1, %rd8;
	or.pred  	%p26, %p25, %p23;
	@%p26 bra 	$L__BB0_9;
	ld.global.u8 	%r60, [%rd3];
	add.s32 	%r70, %r70, %r60;
	add.s32 	%r71, %r71, 1;
$L__BB0_9:
	setp.ge.s32 	%p27, %r2, %r45;
	setp.lt.s32 	%p28, %r1, %r44;
	setp.gt.s32 	%p29, %r1, -1;
	and.pred  	%p2, %p29, %p28;
	not.pred 	%p30, %p2;
	or.pred  	%p31, %p30, %p27;
	@%p31 bra 	$L__BB0_11;
	ld.global.u8 	%r61, [%rd3+1];
	add.s32 	%r70, %r70, %r61;
	add.s32 	%r71, %r71, 1;
$L__BB0_11:
	setp.ge.s32 	%p32, %r2, %r45;
	setp.lt.s32 	%p33, %r12, %r44;
	setp.gt.s32 	%p34, %r12, -1;
	and.pred  	%p3, %p34, %p33;
	not.pred 	%p35, %p3;
	or.pred  	%p36, %p35, %p32;
	@%p36 bra 	$L__BB0_13;
	ld.global.u8 	%r62, [%rd3+2];
	add.s32 	%r70, %r70, %r62;
	add.s32 	%r71, %r71, 1;
$L__BB0_13:
	add.s32 	%r31, %r2, 1;
	setp.ge.s32 	%p37, %r31, %r45;
	add.s32 	%r63, %r18, %r44;
	cvt.s64.s32 	%rd9, %r63;
	add.s64 	%rd4, %rd1, %rd9;
	or.pred  	%p39, %p25, %p37;
	@%p39 bra 	$L__BB0_15;
	ld.global.u8 	%r64, [%rd4];
	add.s32 	%r70, %r70, %r64;
	add.s32 	%r71, %r71, 1;
$L__BB0_15:
	setp.ge.s32 	%p40, %r31, %r45;
	or.pred  	%p42, %p30, %p40;
	@%p42 bra 	$L__BB0_17;
	ld.global.u8 	%r65, [%rd4+1];
	add.s32 	%r70, %r70, %r65;
	add.s32 	%r71, %r71, 1;
$L__BB0_17:
	setp.ge.s32 	%p43, %r31, %r45;
	or.pred  	%p45, %p35, %p43;
	@%p45 bra 	$L__BB0_19;
	ld.global.u8 	%r66, [%rd4+2];
	add.s32 	%r70, %r70, %r66;
	add.s32 	%r71, %r71, 1;
$L__BB0_19:
	cvt.u16.u32 	%rs1, %r70;
	cvt.u16.u32 	%rs2, %r71;
	div.u16 	%rs3, %rs1, %rs2;
	add.s32 	%r67, %r17, %r1;
	cvt.u64.u32 	%rd10, %r67;
	cvta.to.global.u64 	%rd11, %rd5;
	add.s64 	%rd12, %rd11, %rd10;
	st.global.u8 	[%rd12], %rs3;
$L__BB0_20:
	ret;

}


// ===== COMPILED SASS (sm_100) =====

	.target	sm_100

	.elftype	@"ET_EXEC"


//--------------------- .note.nv.tkinfo           --------------------------
	.section	.note.nv.tkinfo,"",@"SHT_NOTE"
	.sectionflags	@"SHF_NOTE_NV_TKINFO"
	.tkinfo
        /*0018*/ 	.word	0x00000002
        /*0030*/ 	.string	""
        /*0030*/ 	.string	"ptxas"
        /*0030*/ 	.string	"Cuda compilation tools, release 13.0, V13.0.88"
        /*0030*/ 	.string	"Build cuda_13.0.r13.0/compiler.36424714_0"
        /*0030*/ 	.string	"-arch sm_100 -m 64 "



//--------------------- .note.nv.cuinfo           --------------------------
	.section	.note.nv.cuinfo,"",@"SHT_NOTE"
	.sectionflags	@"SHF_NOTE_NV_CUINFO"
        /*0018*/ 	.short	0x0002
        /*001a*/ 	.short	0x0064
        /*001c*/ 	.short	0x0082
	.zero		2


//--------------------- .nv.info                  --------------------------
	.section	.nv.info,"",@"SHT_CUDA_INFO"
	.align	4


	//----- nvinfo : EIATTR_REGCOUNT
	.align		4
        /*0000*/ 	.byte	0x04, 0x2f
        /*0002*/ 	.short	(.L_1 - .L_0)
	.align		4
.L_0:
        /*0004*/ 	.word	index@(_Z15imageBlurKernelPhS_ii)
        /*0008*/ 	.word	0x00000018


	//----- nvinfo : EIATTR_FRAME_SIZE
	.align		4
.L_1:
        /*000c*/ 	.byte	0x04, 0x11
        /*000e*/ 	.short	(.L_3 - .L_2)
	.align		4
.L_2:
        /*0010*/ 	.word	index@($__internal_0_$__cuda_sm20_div_u16)
        /*0014*/ 	.word	0x00000000


	//----- nvinfo : EIATTR_FRAME_SIZE
	.align		4
.L_3:
        /*0018*/ 	.byte	0x04, 0x11
        /*001a*/ 	.short	(.L_5 - .L_4)
	.align		4
.L_4:
        /*001c*/ 	.word	index@(_Z15imageBlurKernelPhS_ii)
        /*0020*/ 	.word	0x00000000


	//----- nvinfo : EIATTR_MIN_STACK_SIZE
	.align		4
.L_5:
        /*0024*/ 	.byte	0x04, 0x12
        /*0026*/ 	.short	(.L_7 - .L_6)
	.align		4
.L_6:
        /*0028*/ 	.word	index@(_Z15imageBlurKernelPhS_ii)
        /*002c*/ 	.word	0x00000000
.L_7:


//--------------------- .nv.compat                --------------------------
	.section	.nv.compat,"",@"SHT_CUDA_COMPAT_INFO"
	.align	4
        /*0000*/ 	.byte	0x02, 0x09, 0x00, 0x00, 0x02, 0x02, 0x01, 0x00, 0x02, 0x05, 0x05, 0x00, 0x03, 0x07, 0x01, 0x01
        /*0010*/ 	.byte	0x02, 0x03, 0x00, 0x00, 0x02, 0x06, 0x01, 0x00, 0x04, 0x0b, 0x08, 0x00, 0x01, 0x00, 0x00, 0x00
        /*0020*/ 	.byte	0x00, 0x00, 0x00, 0x00


//--------------------- .nv.info._Z15imageBlurKernelPhS_ii --------------------------
	.section	.nv.info._Z15imageBlurKernelPhS_ii,"",@"SHT_CUDA_INFO"
	.sectionflags	@""
	.align	4


	//----- nvinfo : EIATTR_CUDA_API_VERSION
	.align		4
        /*0000*/ 	.byte	0x04, 0x37
        /*0002*/ 	.short	(.L_9 - .L_8)
.L_8:
        /*0004*/ 	.word	0x00000082


	//----- nvinfo : EIATTR_KPARAM_INFO
	.align		4
.L_9:
        /*0008*/ 	.byte	0x04, 0x17
        /*000a*/ 	.short	(.L_11 - .L_10)
.L_10:
        /*000c*/ 	.word	0x00000000
        /*0010*/ 	.short	0x0003
        /*0012*/ 	.short	0x0014
        /*0014*/ 	.byte	0x00, 0xf0, 0x11, 0x00


	//----- nvinfo : EIATTR_KPARAM_INFO
	.align		4
.L_11:
        /*0018*/ 	.byte	0x04, 0x17
        /*001a*/ 	.short	(.L_13 - .L_12)
.L_12:
        /*001c*/ 	.word	0x00000000
        /*0020*/ 	.short	0x0002
        /*0022*/ 	.short	0x0010
        /*0024*/ 	.byte	0x00, 0xf0, 0x11, 0x00


	//----- nvinfo : EIATTR_KPARAM_INFO
	.align		4
.L_13:
        /*0028*/ 	.byte	0x04, 0x17
        /*002a*/ 	.short	(.L_15 - .L_14)
.L_14:
        /*002c*/ 	.word	0x00000000
        /*0030*/ 	.short	0x0001
        /*0032*/ 	.short	0x0008
        /*0034*/ 	.byte	0x00, 0xf5, 0x21, 0x00


	//----- nvinfo : EIATTR_KPARAM_INFO
	.align		4
.L_15:
        /*0038*/ 	.byte	0x04, 0x17
        /*003a*/ 	.short	(.L_17 - .L_16)
.L_16:
        /*003c*/ 	.word	0x00000000
        /*0040*/ 	.short	0x0000
        /*0042*/ 	.short	0x0000
        /*0044*/ 	.byte	0x00, 0xf5, 0x21, 0x00


	//----- nvinfo : EIATTR_SPARSE_MMA_MASK
	.align		4
.L_17:
        /*0048*/ 	.byte	0x03, 0x50
        /*004a*/ 	.short	0x0000


	//----- nvinfo : EIATTR_MAXREG_COUNT
	.align		4
        /*004c*/ 	.byte	0x03, 0x1b
        /*004e*/ 	.short	0x00ff


	//----- nvinfo : EIATTR_MERCURY_ISA_VERSION
	.align		4
        /*0050*/ 	.byte	0x03, 0x5f
        /*0052*/ 	.short	0x0101


	//----- nvinfo : EIATTR_VRC_CTA_INIT_COUNT
	.align		4
        /*0054*/ 	.byte	0x02, 0x4a
	.zero		1
	.zero		1


	//----- nvinfo : EIATTR_EXIT_INSTR_OFFSETS
	.align		4
        /*0058*/ 	.byte	0x04, 0x1c
        /*005a*/ 	.short	(.L_19 - .L_18)


	//   ....[0]....
.L_18:
        /*005c*/ 	.word	0x000000c0


	//   ....[1]....
        /*0060*/ 	.word	0x000005a0


	//----- nvinfo : EIATTR_CRS_STACK_SIZE
	.align		4
.L_19:
        /*0064*/ 	.byte	0x04, 0x1e
        /*0066*/ 	.short	(.L_21 - .L_20)
.L_20:
        /*0068*/ 	.word	0x00000000


	//----- nvinfo : EIATTR_CBANK_PARAM_SIZE
	.align		4
.L_21:
        /*006c*/ 	.byte	0x03, 0x19
        /*006e*/ 	.short	0x0018


	//----- nvinfo : EIATTR_PARAM_CBANK
	.align		4
        /*0070*/ 	.byte	0x04, 0x0a
        /*0072*/ 	.short	(.L_23 - .L_22)
	.align		4
.L_22:
        /*0074*/ 	.word	index@(.nv.constant0._Z15imageBlurKernelPhS_ii)
        /*0078*/ 	.short	0x0380
        /*007a*/ 	.short	0x0018


	//----- nvinfo : EIATTR_SW_WAR
	.align		4
.L_23:
        /*007c*/ 	.byte	0x04, 0x36
        /*007e*/ 	.short	(.L_25 - .L_24)
.L_24:
        /*0080*/ 	.word	0x00000008
.L_25:


//--------------------- .nv.callgraph             --------------------------
	.section	.nv.callgraph,"",@"SHT_CUDA_CALLGRAPH"
	.align	4
	.sectionentsize	8
	.align		4
        /*0000*/ 	.word	0x00000000
	.align		4
        /*0004*/ 	.word	0xffffffff
	.align		4
        /*0008*/ 	.word	0x00000000
	.align		4
        /*000c*/ 	.word	0xfffffffe
	.align		4
        /*0010*/ 	.word	0x00000000
	.align		4
        /*0014*/ 	.word	0xfffffffd
	.align		4
        /*0018*/ 	.word	0x00000000
	.align		4
        /*001c*/ 	.word	0xfffffffc


//--------------------- .text._Z15imageBlurKernelPhS_ii --------------------------
	.section	.text._Z15imageBlurKernelPhS_ii,"ax",@progbits
	.align	128
        .global         _Z15imageBlurKernelPhS_ii
        .type           _Z15imageBlurKernelPhS_ii,@function
        .size           _Z15imageBlurKernelPhS_ii,(.L_x_1 - _Z15imageBlurKernelPhS_ii)
        .other          _Z15imageBlurKernelPhS_ii,@"STO_CUDA_ENTRY STV_DEFAULT"
_Z15imageBlurKernelPhS_ii:
.text._Z15imageBlurKernelPhS_ii:
[----:B------:R-:W-:Y:S01]  /*0000*/  LDC R1, c[0x0][0x37c] ;  /* 0x0000df00ff017b82 */ /* 0x000fe20000000800 */
[----:B------:R-:W0:Y:S07]  /*0010*/  S2R R3, SR_TID.Y ;  /* 0x0000000000037919 */ /* 0x000e2e0000002200 */
[----:B------:R-:W1:Y:S01]  /*0020*/  LDC R5, c[0x0][0x360] ;  /* 0x0000d800ff057b82 */ /* 0x000e620000000800 */
[----:B------:R-:W2:Y:S01]  /*0030*/  LDCU.64 UR6, c[0x0][0x390] ;  /* 0x00007200ff0677ac */ /* 0x000ea20008000a00 */
[----:B------:R-:W1:Y:S06]  /*0040*/  S2R R2, SR_TID.X ;  /* 0x0000000000027919 */ /* 0x000e6c0000002100 */
[----:B------:R-:W0:Y:S08]  /*0050*/  S2UR UR5, SR_CTAID.Y ;  /* 0x00000000000579c3 */ /* 0x000e300000002600 */
[----:B------:R-:W0:Y:S08]  /*0060*/  LDC R0, c[0x0][0x364] ;  /* 0x0000d900ff007b82 */ /* 0x000e300000000800 */
[----:B------:R-:W1:Y:S01]  /*0070*/  S2UR UR4, SR_CTAID.X ;  /* 0x00000000000479c3 */ /* 0x000e620000002500 */
[----:B0-----:R-:W-:-:S05]  /*0080*/  IMAD R0, R0, UR5, R3 ;  /* 0x0000000500007c24 */ /* 0x001fca000f8e0203 */
[----:B--2---:R-:W-:Y:S01]  /*0090*/  ISETP.GE.U32.AND P0, PT, R0, UR7, PT ;  /* 0x0000000700007c0c */ /* 0x004fe2000bf06070 */
[----:B-1----:R-:W-:-:S05]  /*00a0*/  IMAD R5, R5, UR4, R2 ;  /* 0x0000000405057c24 */ /* 0x002fca000f8e0202 */
[----:B------:R-:W-:-:S13]  /*00b0*/  ISETP.GE.U32.OR P0, PT, R5, UR6, P0 ;  /* 0x0000000605007c0c */ /* 0x000fda0008706470 */
[----:B------:R-:W-:Y:S05]  /*00c0*/  @P0 EXIT ;  /* 0x000000000000094d */ /* 0x000fea0003800000 */
[----:B------:R-:W0:Y:S01]  /*00d0*/  LDCU.64 UR8, c[0x0][0x380] ;  /* 0x00007000ff0877ac */ /* 0x000e220008000a00 */
[C---:B------:R-:W-:Y:S01]  /*00e0*/  VIADD R3, R5.reuse, 0xffffffff ;  /* 0xffffffff05037836 */ /* 0x040fe20000000000 */
[----:B------:R-:W-:Y:S01]  /*00f0*/  ISETP.GE.AND P1, PT, R5, UR6, PT ;  /* 0x0000000605007c0c */ /* 0x000fe2000bf26270 */
[----:B------:R-:W-:Y:S01]  /*0100*/  VIADD R2, R0, 0xffffffff ;  /* 0xffffffff00027836 */ /* 0x000fe20000000000 */
[----:B------:R-:W1:Y:S02]  /*0110*/  LDCU.64 UR4, c[0x0][0x358] ;  /* 0x00006b00ff0477ac */ /* 0x000e640008000a00 */
[C---:B------:R-:W-:Y:S02]  /*0120*/  ISETP.GE.AND P0, PT, R3.reuse, UR6, PT ;  /* 0x0000000603007c0c */ /* 0x040fe4000bf06270 */
[-C--:B------:R-:W-:Y:S02]  /*0130*/  LOP3.LUT R4, R3, R2.reuse, RZ, 0xfc, !PT ;  /* 0x0000000203047212 */ /* 0x080fe400078efcff */
[----:B------:R-:W-:-:S02]  /*0140*/  LOP3.LUT R6, R5, R2, RZ, 0xfc, !PT ;  /* 0x0000000205067212 */ /* 0x000fc400078efcff */
[----:B------:R-:W-:Y:S01]  /*0150*/  ISETP.LT.OR P0, PT, R4, RZ, P0 ;  /* 0x000000ff0400720c */ /* 0x000fe20000701670 */
[----:B------:R-:W-:Y:S01]  /*0160*/  IMAD R4, R2, UR6, R3 ;  /* 0x0000000602047c24 */ /* 0x000fe2000f8e0203 */
[----:B------:R-:W-:Y:S02]  /*0170*/  ISETP.LT.OR P1, PT, R6, RZ, P1 ;  /* 0x000000ff0600720c */ /* 0x000fe40000f21670 */
[C---:B------:R-:W-:Y:S02]  /*0180*/  ISETP.GT.OR P5, PT, R0.reuse, UR7, P0 ;  /* 0x0000000700007c0c */ /* 0x040fe400087a4670 */
[----:B------:R-:W-:Y:S02]  /*0190*/  ISETP.GT.OR P4, PT, R0, UR7, P1 ;  /* 0x0000000700007c0c */ /* 0x000fe40008f84670 */
[----:B0-----:R-:W-:-:S04]  /*01a0*/  IADD3 R6, P0, PT, R4, UR8, RZ ;  /* 0x0000000804067c10 */ /* 0x001fc8000ff1e0ff */
[----:B------:R-:W-:Y:S01]  /*01b0*/  LEA.HI.X.SX32 R7, R4, UR9, 0x1, P0 ;  /* 0x0000000904077c11 */ /* 0x000fe200080f0eff */
[----:B------:R-:W-:-:S06]  /*01c0*/  IMAD.MOV.U32 R4, RZ, RZ, RZ ;  /* 0x000000ffff047224 */ /* 0x000fcc00078e00ff */
[----:B-1----:R-:W2:Y:S04]  /*01d0*/  @!P5 LDG.E.U8 R4, desc[UR4][R6.64] ;  /* 0x000000040604d981 */ /* 0x002ea8000c1e1100 */
[----:B------:R-:W2:Y:S01]  /*01e0*/  @!P4 LDG.E.U8 R9, desc[UR4][R6.64+0x1] ;  /* 0x000001040609c981 */ /* 0x000ea2000c1e1100 */
[----:B------:R-:W-:Y:S01]  /*01f0*/  VIADD R11, R5, 0x1 ;  /* 0x00000001050b7836 */ /* 0x000fe20000000000 */
[----:B------:R-:W-:Y:S01]  /*0200*/  ISETP.GE.AND P3, PT, R3, UR6, PT ;  /* 0x0000000603007c0c */ /* 0x000fe2000bf66270 */
[----:B------:R-:W-:Y:S01]  /*0210*/  IMAD.MOV.U32 R10, RZ, RZ, RZ ;  /* 0x000000ffff0a7224 */ /* 0x000fe200078e00ff */
[----:B------:R-:W-:Y:S01]  /*0220*/  ISETP.GE.AND P2, PT, R5, UR6, PT ;  /* 0x0000000605007c0c */ /* 0x000fe2000bf46270 */
[----:B------:R-:W-:Y:S01]  /*0230*/  @!P5 IMAD.MOV.U32 R10, RZ, RZ, 0x1 ;  /* 0x00000001ff0ad424 */ /* 0x000fe200078e00ff */
[----:B------:R-:W-:-:S02]  /*0240*/  LOP3.LUT R2, R11, R2, RZ, 0xfc, !PT ;  /* 0x000000020b027212 */ /* 0x000fc400078efcff */
[C---:B------:R-:W-:Y:S01]  /*0250*/  ISETP.GE.AND P0, PT, R11.reuse, UR6, PT ;  /* 0x000000060b007c0c */ /* 0x040fe2000bf06270 */
[----:B------:R-:W-:Y:S01]  /*0260*/  @!P4 VIADD R10, R10, 0x1 ;  /* 0x000000010a0ac836 */ /* 0x000fe20000000000 */
[----:B------:R-:W-:Y:S02]  /*0270*/  ISETP.GE.AND P1, PT, R11, UR6, PT ;  /* 0x000000060b007c0c */ /* 0x000fe4000bf26270 */
[----:B------:R-:W-:Y:S02]  /*0280*/  ISETP.LT.OR P0, PT, R2, RZ, P0 ;  /* 0x000000ff0200720c */ /* 0x000fe40000701670 */
[----:B------:R-:W-:Y:S01]  /*0290*/  ISETP.GT.AND P3, PT, R3, -0x1, !P3 ;  /* 0xffffffff0300780c */ /* 0x000fe20005f64270 */
[C---:B------:R-:W-:Y:S01]  /*02a0*/  IMAD R3, R0.reuse, UR6, R3 ;  /* 0x0000000600037c24 */ /* 0x040fe2000f8e0203 */
[----:B------:R-:W-:Y:S02]  /*02b0*/  ISETP.GT.OR P0, PT, R0, UR7, P0 ;  /* 0x0000000700007c0c */ /* 0x000fe40008704670 */
[----:B------:R-:W-:Y:S01]  /*02c0*/  ISETP.GT.AND P1, PT, R11, -0x1, !P1 ;  /* 0xffffffff0b00780c */ /* 0x000fe20004f24270 */
[C---:B------:R-:W-:Y:S01]  /*02d0*/  VIADD R11, R3.reuse, UR6 ;  /* 0x00000006030b7c36 */ /* 0x040fe20008000000 */
[----:B------:R-:W-:-:S02]  /*02e0*/  IADD3 R8, P6, PT, R3, UR8, RZ ;  /* 0x0000000803087c10 */ /* 0x000fc4000ffde0ff */
[----:B------:R-:W-:Y:S02]  /*02f0*/  ISETP.GT.AND P2, PT, R5, -0x1, !P2 ;  /* 0xffffffff0500780c */ /* 0x000fe40005744270 */
[C---:B------:R-:W-:Y:S01]  /*0300*/  ISETP.GE.OR P5, PT, R0.reuse, UR7, !P3 ;  /* 0x0000000700007c0c */ /* 0x040fe2000dfa6670 */
[----:B------:R-:W-:-:S04]  /*0310*/  VIADD R12, R0, 0x1 ;  /* 0x00000001000c7836 */ /* 0x000fc80000000000 */
[----:B------:R-:W3:Y:S01]  /*0320*/  @!P0 LDG.E.U8 R7, desc[UR4][R6.64+0x2] ;  /* 0x0000020406078981 */ /* 0x000ee2000c1e1100 */
[----:B------:R-:W-:Y:S01]  /*0330*/  ISETP.GE.OR P3, PT, R12, UR7, !P3 ;  /* 0x000000070c007c0c */ /* 0x000fe2000df66670 */
[----:B--2---:R-:W-:Y:S01]  /*0340*/  @!P4 IMAD.IADD R4, R4, 0x1, R9 ;  /* 0x000000010404c824 */ /* 0x004fe200078e0209 */
[----:B------:R-:W-:Y:S02]  /*0350*/  IADD3 R2, P4, PT, R11, UR8, RZ ;  /* 0x000000080b027c10 */ /* 0x000fe4000ff9e0ff */
[----:B------:R-:W-:Y:S02]  /*0360*/  LEA.HI.X.SX32 R9, R3, UR9, 0x1, P6 ;  /* 0x0000000903097c11 */ /* 0x000fe4000b0f0eff */
[C---:B------:R-:W-:Y:S02]  /*0370*/  ISETP.GE.OR P6, PT, R0.reuse, UR7, !P2 ;  /* 0x0000000700007c0c */ /* 0x040fe4000d7c6670 */
[----:B------:R-:W-:Y:S02]  /*0380*/  LEA.HI.X.SX32 R3, R11, UR9, 0x1, P4 ;  /* 0x000000090b037c11 */ /* 0x000fe4000a0f0eff */
[----:B------:R-:W-:Y:S01]  /*0390*/  ISETP.GE.OR P4, PT, R0, UR7, !P1 ;  /* 0x0000000700007c0c */ /* 0x000fe2000cf86670 */
[----:B------:R-:W2:Y:S01]  /*03a0*/  @!P5 LDG.E.U8 R11, desc[UR4][R8.64] ;  /* 0x00000004080bd981 */ /* 0x000ea2000c1e1100 */
[----:B------:R-:W-:-:S02]  /*03b0*/  ISETP.GE.OR P2, PT, R12, UR7, !P2 ;  /* 0x000000070c007c0c */ /* 0x000fc4000d746670 */
[----:B------:R-:W-:Y:S01]  /*03c0*/  ISETP.GE.OR P1, PT, R12, UR7, !P1 ;  /* 0x000000070c007c0c */ /* 0x000fe2000cf26670 */
[----:B------:R-:W4:Y:S04]  /*03d0*/  @!P3 LDG.E.U8 R17, desc[UR4][R2.64] ;  /* 0x000000040211b981 */ /* 0x000f28000c1e1100 */
[----:B------:R-:W5:Y:S04]  /*03e0*/  @!P6 LDG.E.U8 R13, desc[UR4][R8.64+0x1] ;  /* 0x00000104080de981 */ /* 0x000f68000c1e1100 */
[----:B------:R-:W4:Y:S04]  /*03f0*/  @!P4 LDG.E.U8 R15, desc[UR4][R8.64+0x2] ;  /* 0x00000204080fc981 */ /* 0x000f28000c1e1100 */
[----:B------:R-:W4:Y:S04]  /*0400*/  @!P2 LDG.E.U8 R19, desc[UR4][R2.64+0x1] ;  /* 0x000001040213a981 */ /* 0x000f28000c1e1100 */
[----:B------:R-:W4:Y:S01]  /*0410*/  @!P1 LDG.E.U8 R21, desc[UR4][R2.64+0x2] ;  /* 0x0000020402159981 */ /* 0x000f22000c1e1100 */
[----:B---3--:R-:W-:-:S02]  /*0420*/  @!P0 IMAD.IADD R4, R4, 0x1, R7 ;  /* 0x0000000104048824 */ /* 0x008fc400078e0207 */
[----:B------:R-:W-:-:S04]  /*0430*/  @!P0 VIADD R10, R10, 0x1 ;  /* 0x000000010a0a8836 */ /* 0x000fc80000000000 */
[----:B------:R-:W-:-:S04]  /*0440*/  @!P5 VIADD R10, R10, 0x1 ;  /* 0x000000010a0ad836 */ /* 0x000fc80000000000 */
[----:B------:R-:W-:-:S04]  /*0450*/  @!P6 VIADD R10, R10, 0x1 ;  /* 0x000000010a0ae836 */ /* 0x000fc80000000000 */
[----:B------:R-:W-:-:S04]  /*0460*/  @!P4 VIADD R10, R10, 0x1 ;  /* 0x000000010a0ac836 */ /* 0x000fc80000000000 */
[----:B------:R-:W-:-:S04]  /*0470*/  @!P3 VIADD R10, R10, 0x1 ;  /* 0x000000010a0ab836 */ /* 0x000fc80000000000 */
[----:B------:R-:W-:-:S04]  /*0480*/  @!P2 VIADD R10, R10, 0x1 ;  /* 0x000000010a0aa836 */ /* 0x000fc80000000000 */
[----:B------:R-:W-:-:S05]  /*0490*/  @!P1 VIADD R10, R10, 0x1 ;  /* 0x000000010a0a9836 */ /* 0x000fca0000000000 */
[----:B------:R-:W-:Y:S01]  /*04a0*/  LOP3.LUT R10, R10, 0xffff, RZ, 0xc0, !PT ;  /* 0x0000ffff0a0a7812 */ /* 0x000fe200078ec0ff */
[----:B--2---:R-:W-:-:S04]  /*04b0*/  @!P5 IMAD.IADD R4, R4, 0x1, R11 ;  /* 0x000000010404d824 */ /* 0x004fc800078e020b */
[----:B-----5:R-:W-:-:S04]  /*04c0*/  @!P6 IMAD.IADD R4, R4, 0x1, R13 ;  /* 0x000000010404e824 */ /* 0x020fc800078e020d */
[----:B----4-:R-:W-:-:S04]  /*04d0*/  @!P4 IMAD.IADD R4, R4, 0x1, R15 ;  /* 0x000000010404c824 */ /* 0x010fc800078e020f */
[----:B------:R-:W-:-:S04]  /*04e0*/  @!P3 IMAD.IADD R4, R4, 0x1, R17 ;  /* 0x000000010404b824 */ /* 0x000fc800078e0211 */
[----:B------:R-:W-:-:S04]  /*04f0*/  @!P2 IMAD.IADD R4, R4, 0x1, R19 ;  /* 0x000000010404a824 */ /* 0x000fc800078e0213 */
[----:B------:R-:W-:-:S05]  /*0500*/  @!P1 IMAD.IADD R4, R4, 0x1, R21 ;  /* 0x0000000104049824 */ /* 0x000fca00078e0215 */
[----:B------:R-:W-:Y:S02]  /*0510*/  LOP3.LUT R6, R4, 0xffff, RZ, 0xc0, !PT ;  /* 0x0000ffff04067812 */ /* 0x000fe400078ec0ff */
[----:B------:R-:W-:-:S07]  /*0520*/  MOV R8, 0x540 ;  /* 0x0000054000087802 */ /* 0x000fce0000000f00 */
[----:B------:R-:W-:Y:S05]  /*0530*/  CALL.REL.NOINC `($__internal_0_$__cuda_sm20_div_u16) ;  /* 0x00000000001c7944 */ /* 0x000fea0003c00000 */
[----:B------:R-:W0:Y:S01]  /*0540*/  LDCU UR8, c[0x0][0x390] ;  /* 0x00007200ff0877ac */ /* 0x000e220008000800 */
[----:B------:R-:W1:Y:S01]  /*0550*/  LDCU.64 UR6, c[0x0][0x388] ;  /* 0x00007100ff0677ac */ /* 0x000e620008000a00 */
[----:B0-----:R-:W-:-:S05]  /*0560*/  IMAD R0, R0, UR8, R5 ;  /* 0x0000000800007c24 */ /* 0x001fca000f8e0205 */
[----:B-1----:R-:W-:-:S05]  /*0570*/  IADD3 R2, P0, PT, R0, UR6, RZ ;  /* 0x0000000600027c10 */ /* 0x002fca000ff1e0ff */
[----:B------:R-:W-:-:S05]  /*0580*/  IMAD.X R3, RZ, RZ, UR7, P0 ;  /* 0x00000007ff037e24 */ /* 0x000fca00080e06ff */
[----:B------:R-:W-:Y:S01]  /*0590*/  STG.E.U8 desc[UR4][R2.64], R7 ;  /* 0x0000000702007986 */ /* 0x000fe2000c101104 */
[----:B------:R-:W-:Y:S05]  /*05a0*/  EXIT ;  /* 0x000000000000794d */ /* 0x000fea0003800000 */
        .weak           $__internal_0_$__cuda_sm20_div_u16
        .type           $__internal_0_$__cuda_sm20_div_u16,@function
        .size           $__internal_0_$__cuda_sm20_div_u16,(.L_x_1 - $__internal_0_$__cuda_sm20_div_u16)
$__internal_0_$__cuda_sm20_div_u16:
[----:B------:R-:W0:Y:S01]  /*05b0*/  I2F.U16 R2, R10 ;  /* 0x0000000a00027306 */ /* 0x000e220000101000 */
[----:B------:R-:W-:Y:S01]  /*05c0*/  IMAD.MOV.U32 R3, RZ, RZ, 0x4b800000 ;  /* 0x4b800000ff037424 */ /* 0x000fe200078e00ff */
[C---:B0-----:R-:W-:Y:S02]  /*05d0*/  FSETP.GEU.AND P1, PT, |R2|.reuse, 1.175494350822287508e-38, PT ;  /* 0x008000000200780b */ /* 0x041fe40003f2e200 */
[----:B------:R-:W-:Y:S02]  /*05e0*/  FSETP.GT.AND P0, PT, |R2|, 8.50705917302346158658e+37, PT ;  /* 0x7e8000000200780b */ /* 0x000fe40003f04200 */
[----:B------:R-:W-:-:S04]  /*05f0*/  FSEL R3, R3, 1, !P1 ;  /* 0x3f80000003037808 */ /* 0x000fc80004800000 */
[----:B------:R-:W-:Y:S02]  /*0600*/  FSEL R3, R3, 0.25, !P0 ;  /* 0x3e80000003037808 */ /* 0x000fe40004000000 */
[----:B------:R-:W-:-:S03]  /*0610*/  ISETP.NE.U32.AND P0, PT, R10, RZ, PT ;  /* 0x000000ff0a00720c */ /* 0x000fc60003f05070 */
[----:B------:R-:W-:Y:S01]  /*0620*/  FMUL R4, R2, R3 ;  /* 0x0000000302047220 */ /* 0x000fe20000400000 */
[----:B------:R-:W-:-:S04]  /*0630*/  LOP3.LUT R2, R6, 0xffff, RZ, 0xc0, !PT ;  /* 0x0000ffff06027812 */ /* 0x000fc800078ec0ff */
[----:B------:R-:W-:Y:S01]  /*0640*/  I2FP.F32.U32.RZ R2, R2 ;  /* 0x0000000200027245 */ /* 0x000fe2000020d000 */
[----:B------:R-:W0:Y:S02]  /*0650*/  MUFU.RCP R4, R4 ;  /* 0x0000000400047308 */ /* 0x000e240000001000 */
[----:B0-----:R-:W-:-:S04]  /*0660*/  FMUL R3, R3, R4 ;  /* 0x0000000403037220 */ /* 0x001fc80000400000 */
[----:B------:R-:W-:-:S04]  /*0670*/  VIADD R3, R3, 0x2 ;  /* 0x0000000203037836 */ /* 0x000fc80000000000 */
[----:B------:R-:W-:Y:S01]  /*0680*/  FMUL.RZ R6, R2, R3 ;  /* 0x0000000302067220 */ /* 0x000fe2000040c000 */
[----:B------:R-:W-:Y:S02]  /*0690*/  IMAD.MOV.U32 R2, RZ, RZ, R8 ;  /* 0x000000ffff027224 */ /* 0x000fe400078e0008 */
[----:B------:R-:W-:-:S03]  /*06a0*/  IMAD.MOV.U32 R3, RZ, RZ, 0x0 ;  /* 0x00000000ff037424 */ /* 0x000fc600078e00ff */
[----:B------:R-:W0:Y:S02]  /*06b0*/  F2I.U32.TRUNC.NTZ R6, R6 ;  /* 0x0000000600067305 */ /* 0x000e24000020f000 */
[----:B0-----:R-:W-:Y:S01]  /*06c0*/  LOP3.LUT R7, R6, 0xffff, RZ, 0xc0, !PT ;  /* 0x0000ffff06077812 */ /* 0x001fe200078ec0ff */
[----:B------:R-:W-:Y:S01]  /*06d0*/  @!P0 IMAD.MOV.U32 R7, RZ, RZ, -0x1 ;  /* 0xffffffffff078424 */ /* 0x000fe200078e00ff */
[----:B------:R-:W-:Y:S06]  /*06e0*/  RET.REL.NODEC R2 `(_Z15imageBlurKernelPhS_ii) ;  /* 0xfffffff802447950 */ /* 0x000fec0003c3ffff */
.L_x_0:
[----:B------:R-:W-:-:S00]  /*06f0*/  BRA `(.L_x_0) ;  /* 0xfffffffc00fc7947 */ /* 0x000fc0000383ffff */
[----:B------:R-:W-:-:S00]  /*0700*/  NOP ;  /* 0x0000000000007918 */ /* 0x000fc00000000000 */
[----:B------:R-:W-:-:S00]  /*0710*/  NOP ;  /* 0x0000000000007918 */ /* 0x000fc00000000000 */
[----:B------:R-:W-:-:S00]  /*0720*/  NOP ;  /* 0x0000000000007918 */ /* 0x000fc00000000000 */
[----:B------:R-:W-:-:S00]  /*0730*/  NOP ;  /* 0x0000000000007918 */ /* 0x000fc00000000000 */
[----:B------:R-:W-:-:S00]  /*0740*/  NOP ;  /* 0x0000000000007918 */ /* 0x000fc00000000000 */
[----:B------:R-:W-:-:S00]  /*0750*/  NOP ;  /* 0x0000000000007918 */ /* 0x000fc00000000000 */
[----:B------:R-:W-:-:S00]  /*0760*/  NOP ;  /* 0x0000000000007918 */ /* 0x000fc00000000000 */
[----:B------:R-:W-:-:S00]  /*0770*/  NOP ;  /* 0x0000000000007918 */ /* 0x000fc00000000000 */
.L_x_1:


//--------------------- .nv.shared.reserved.0     --------------------------
	.section	.nv.shared.reserved.0,"aw",@nobits
	.weak		__nv_reservedSMEM_offset_0_alias
	.size		__nv_reservedSMEM_offset_0_alias, 0, 64
	.other		__nv_reservedSMEM_offset_0_alias,@"STO_CUDA_RESERVED_SHARED STV_DEFAULT"
__nv_reservedSMEM_offset_0_alias:
	.zero		0
	.zero		64


//--------------------- .nv.constant0._Z15imageBlurKernelPhS_ii --------------------------
	.section	.nv.constant0._Z15imageBlurKernelPhS_ii,"a",@progbits
	.sectionflags	@""
	.align	4
.nv.constant0._Z15imageBlurKernelPhS_ii:
	.zero		920


//--------------------- SYMBOLS --------------------------

	.type		.nv.reservedSmem.offset0,@object
	.size		.nv.reservedSmem.offset0,0x4
